//
// Generated by NVIDIA NVVM Compiler
//
// Compiler Build ID: CL-36424714
// Cuda compilation tools, release 13.0, V13.0.88
// Based on NVVM 20.0.0
//

.version 9.0
.target sm_100
.address_size 64

	// .globl	_Z6kernelPiii

.visible .entry _Z6kernelPiii(
	.param .u64 .ptr .align 1 _Z6kernelPiii_param_0,
	.param .u32 _Z6kernelPiii_param_1,
	.param .u32 _Z6kernelPiii_param_2
)
{
	.reg .pred 	%p<5>;
	.reg .b32 	%r<13>;
	.reg .b64 	%rd<11>;

	ld.param.u64 	%rd6, [_Z6kernelPiii_param_0];
	ld.param.u32 	%r8, [_Z6kernelPiii_param_1];
	ld.param.u32 	%r7, [_Z6kernelPiii_param_2];
	cvta.to.global.u64 	%rd1, %rd6;
	mov.u32 	%r9, %tid.x;
	mov.u32 	%r10, %ntid.x;
	mov.u32 	%r11, %ctaid.x;
	mad.lo.s32 	%r1, %r10, %r11, %r9;
	xor.b32  	%r2, %r8, %r1;
	setp.le.u32 	%p1, %r2, %r1;
	@%p1 bra 	$L__BB0_6;
	and.b32  	%r12, %r7, %r1;
	setp.ne.s32 	%p2, %r12, 0;
	@%p2 bra 	$L__BB0_4;
	mul.wide.u32 	%rd9, %r1, 4;
	add.s64 	%rd2, %rd1, %rd9;
	ld.global.u32 	%r3, [%rd2];
	mul.wide.u32 	%rd10, %r2, 4;
	add.s64 	%rd3, %rd1, %rd10;
	ld.global.u32 	%r4, [%rd3];
	setp.le.s32 	%p4, %r3, %r4;
	@%p4 bra 	$L__BB0_6;
	st.global.u32 	[%rd2], %r4;
	st.global.u32 	[%rd3], %r3;
	bra.uni 	$L__BB0_6;
$L__BB0_4:
	mul.wide.u32 	%rd7, %r1, 4;
	add.s64 	%rd4, %rd1, %rd7;
	ld.global.u32 	%r5, [%rd4];
	mul.wide.u32 	%rd8, %r2, 4;
	add.s64 	%rd5, %rd1, %rd8;
	ld.global.u32 	%r6, [%rd5];
	setp.ge.s32 	%p3, %r5, %r6;
	@%p3 bra 	$L__BB0_6;
	st.global.u32 	[%rd4], %r6;
	st.global.u32 	[%rd5], %r5;
$L__BB0_6:
	ret;

}


// ===== COMPILED SASS (sm_100) =====

	.target	sm_100

	.elftype	@"ET_EXEC"


//--------------------- .note.nv.tkinfo           --------------------------
	.section	.note.nv.tkinfo,"",@"SHT_NOTE"
	.sectionflags	@"SHF_NOTE_NV_TKINFO"
	.tkinfo
        /*0018*/ 	.word	0x00000002
        /*0030*/ 	.string	""
        /*0030*/ 	.string	"ptxas"
        /*0030*/ 	.string	"Cuda compilation tools, release 13.0, V13.0.88"
        /*0030*/ 	.string	"Build cuda_13.0.r13.0/compiler.36424714_0"
        /*0030*/ 	.string	"-arch sm_100 -m 64 "



//--------------------- .note.nv.cuinfo           --------------------------
	.section	.note.nv.cuinfo,"",@"SHT_NOTE"
	.sectionflags	@"SHF_NOTE_NV_CUINFO"
        /*0018*/ 	.short	0x0002
        /*001a*/ 	.short	0x0064
        /*001c*/ 	.short	0x0082
	.zero		2


//--------------------- .nv.info                  --------------------------
	.section	.nv.info,"",@"SHT_CUDA_INFO"
	.align	4


	//----- nvinfo : EIATTR_REGCOUNT
	.align		4
        /*0000*/ 	.byte	0x04, 0x2f
        /*0002*/ 	.short	(.L_1 - .L_0)
	.align		4
.L_0:
        /*0004*/ 	.word	index@(_Z6kernelPiii)
        /*0008*/ 	.word	0x0000000c


	//----- nvinfo : EIATTR_FRAME_SIZE
	.align		4
.L_1:
        /*000c*/ 	.byte	0x04, 0x11
        /*000e*/ 	.short	(.L_3 - .L_2)
	.align		4
.L_2:
        /*0010*/ 	.word	index@(_Z6kernelPiii)
        /*0014*/ 	.word	0x00000000


	//----- nvinfo : EIATTR_MIN_STACK_SIZE
	.align		4
.L_3:
        /*0018*/ 	.byte	0x04, 0x12
        /*001a*/ 	.short	(.L_5 - .L_4)
	.align		4
.L_4:
        /*001c*/ 	.word	index@(_Z6kernelPiii)
        /*0020*/ 	.word	0x00000000
.L_5:


//--------------------- .nv.compat                --------------------------
	.section	.nv.compat,"",@"SHT_CUDA_COMPAT_INFO"
	.align	4
        /*0000*/ 	.byte	0x02, 0x09, 0x00, 0x00, 0x02, 0x02, 0x01, 0x00, 0x02, 0x05, 0x05, 0x00, 0x03, 0x07, 0x01, 0x01
        /*0010*/ 	.byte	0x02, 0x03, 0x00, 0x00, 0x02, 0x06, 0x01, 0x00, 0x04, 0x0b, 0x08, 0x00, 0x09, 0x00, 0x00, 0x00
        /*0020*/ 	.byte	0x00, 0x00, 0x00, 0x00


//--------------------- .nv.info._Z6kernelPiii    --------------------------
	.section	.nv.info._Z6kernelPiii,"",@"SHT_CUDA_INFO"
	.sectionflags	@""
	.align	4


	//----- nvinfo : EIATTR_CUDA_API_VERSION
	.align		4
        /*0000*/ 	.byte	0x04, 0x37
        /*0002*/ 	.short	(.L_7 - .L_6)
.L_6:
        /*0004*/ 	.word	0x00000082


	//----- nvinfo : EIATTR_KPARAM_INFO
	.align		4
.L_7:
        /*0008*/ 	.byte	0x04, 0x17
        /*000a*/ 	.short	(.L_9 - .L_8)
.L_8:
        /*000c*/ 	.word	0x00000000
        /*0010*/ 	.short	0x0002
        /*0012*/ 	.short	0x000c
        /*0014*/ 	.byte	0x00, 0xf0, 0x11, 0x00


	//----- nvinfo : EIATTR_KPARAM_INFO
	.align		4
.L_9:
        /*0018*/ 	.byte	0x04, 0x17
        /*001a*/ 	.short	(.L_11 - .L_10)
.L_10:
        /*001c*/ 	.word	0x00000000
        /*0020*/ 	.short	0x0001
        /*0022*/ 	.short	0x0008
        /*0024*/ 	.byte	0x00, 0xf0, 0x11, 0x00


	//----- nvinfo : EIATTR_KPARAM_INFO
	.align		4
.L_11:
        /*0028*/ 	.byte	0x04, 0x17
        /*002a*/ 	.short	(.L_13 - .L_12)
.L_12:
        /*002c*/ 	.word	0x00000000
        /*0030*/ 	.short	0x0000
        /*0032*/ 	.short	0x0000
        /*0034*/ 	.byte	0x00, 0xf5, 0x21, 0x00


	//----- nvinfo : EIATTR_SPARSE_MMA_MASK
	.align		4
.L_13:
        /*0038*/ 	.byte	0x03, 0x50
        /*003a*/ 	.short	0x0000


	//----- nvinfo : EIATTR_MAXREG_COUNT
	.align		4
        /*003c*/ 	.byte	0x03, 0x1b
        /*003e*/ 	.short	0x00ff


	//----- nvinfo : EIATTR_MERCURY_ISA_VERSION
	.align		4
        /*0040*/ 	.byte	0x03, 0x5f
        /*0042*/ 	.short	0x0101


	//----- nvinfo : EIATTR_VRC_CTA_INIT_COUNT
	.align		4
        /*0044*/ 	.byte	0x02, 0x4a
	.zero		1
	.zero		1


	//----- nvinfo : EIATTR_EXIT_INSTR_OFFSETS
	.align		4
        /*0048*/ 	.byte	0x04, 0x1c
        /*004a*/ 	.short	(.L_15 - .L_14)


	//   ....[0]....
.L_14:
        /*004c*/ 	.word	0x00000080


	//   ....[1]....
        /*0050*/ 	.word	0x00000130


	//   ....[2]....
        /*0054*/ 	.word	0x00000160


	//   ....[3]....
        /*0058*/ 	.word	0x000001d0


	//   ....[4]....
        /*005c*/ 	.word	0x00000200


	//----- nvinfo : EIATTR_CRS_STACK_SIZE
	.align		4
.L_15:
        /*0060*/ 	.byte	0x04, 0x1e
        /*0062*/ 	.short	(.L_17 - .L_16)
.L_16:
        /*0064*/ 	.word	0x00000000


	//----- nvinfo : EIATTR_CBANK_PARAM_SIZE
	.align		4
.L_17:
        /*0068*/ 	.byte	0x03, 0x19
        /*006a*/ 	.short	0x0010


	//----- nvinfo : EIATTR_PARAM_CBANK
	.align		4
        /*006c*/ 	.byte	0x04, 0x0a
        /*006e*/ 	.short	(.L_19 - .L_18)
	.align		4
.L_18:
        /*0070*/ 	.word	index@(.nv.constant0._Z6kernelPiii)
        /*0074*/ 	.short	0x0380
        /*0076*/ 	.short	0x0010


	//----- nvinfo : EIATTR_SW_WAR
	.align		4
.L_19:
        /*0078*/ 	.byte	0x04, 0x36
        /*007a*/ 	.short	(.L_21 - .L_20)
.L_20:
        /*007c*/ 	.word	0x00000008
.L_21:


//--------------------- .nv.callgraph             --------------------------
	.section	.nv.callgraph,"",@"SHT_CUDA_CALLGRAPH"
	.align	4
	.sectionentsize	8
	.align		4
        /*0000*/ 	.word	0x00000000
	.align		4
        /*0004*/ 	.word	0xffffffff
	.align		4
        /*0008*/ 	.word	0x00000000
	.align		4
        /*000c*/ 	.word	0xfffffffe
	.align		4
        /*0010*/ 	.word	0x00000000
	.align		4
        /*0014*/ 	.word	0xfffffffd
	.align		4
        /*0018*/ 	.word	0x00000000
	.align		4
        /*001c*/ 	.word	0xfffffffc


//--------------------- .text._Z6kernelPiii       --------------------------
	.section	.text._Z6kernelPiii,"ax",@progbits
	.align	128
        .global         _Z6kernelPiii
        .type           _Z6kernelPiii,@function
        .size           _Z6kernelPiii,(.L_x_2 - _Z6kernelPiii)
        .other          _Z6kernelPiii,@"STO_CUDA_ENTRY STV_DEFAULT"
_Z6kernelPiii:
.text._Z6kernelPiii:
[----:B------:R-:W-:Y:S01]  /*0000*/  LDC R1, c[0x0][0x37c] ;  /* 0x0000df00ff017b82 */ /* 0x000fe20000000800 */
[----:B------:R-:W0:Y:S01]  /*0010*/  S2R R7, SR_TID.X ;  /* 0x0000000000077919 */ /* 0x000e220000002100 */
[----:B------:R-:W0:Y:S01]  /*0020*/  LDCU UR4, c[0x0][0x360] ;  /* 0x00006c00ff0477ac */ /* 0x000e220008000800 */
[----:B------:R-:W0:Y:S01]  /*0030*/  S2R R0, SR_CTAID.X ;  /* 0x0000000000007919 */ /* 0x000e220000002500 */
[----:B------:R-:W1:Y:S01]  /*0040*/  LDCU UR5, c[0x0][0x388] ;  /* 0x00007100ff0577ac */ /* 0x000e620008000800 */
[----:B0-----:R-:W-:-:S05]  /*0050*/  IMAD R7, R0, UR4, R7 ;  /* 0x0000000400077c24 */ /* 0x001fca000f8e0207 */
[----:B-1----:R-:W-:-:S04]  /*0060*/  LOP3.LUT R9, R7, UR5, RZ, 0x3c, !PT ;  /* 0x0000000507097c12 */ /* 0x002fc8000f8e3cff */
[----:B------:R-:W-:-:S13]  /*0070*/  ISETP.GT.U32.AND P0, PT, R9, R7, PT ;  /* 0x000000070900720c */ /* 0x000fda0003f04070 */
[----:B------:R-:W-:Y:S05]  /*0080*/  @!P0 EXIT ;  /* 0x000000000000894d */ /* 0x000fea0003800000 */
[----:B------:R-:W0:Y:S02]  /*0090*/  LDCU UR4, c[0x0][0x38c] ;  /* 0x00007180ff0477ac */ /* 0x000e240008000800 */
[----:B0-----:R-:W-:Y:S01]  /*00a0*/  LOP3.LUT P0, RZ, R7, UR4, RZ, 0xc0, !PT ;  /* 0x0000000407ff7c12 */ /* 0x001fe2000f80c0ff */
[----:B------:R-:W0:-:S12]  /*00b0*/  LDCU.64 UR4, c[0x0][0x358] ;  /* 0x00006b00ff0477ac */ /* 0x000e180008000a00 */
[----:B------:R-:W-:Y:S05]  /*00c0*/  @P0 BRA `(.L_x_0) ;  /* 0x0000000000280947 */ /* 0x000fea0003800000 */
[----:B------:R-:W1:Y:S02]  /*00d0*/  LDC.64 R4, c[0x0][0x380] ;  /* 0x0000e000ff047b82 */ /* 0x000e640000000a00 */
[----:B-1----:R-:W-:-:S04]  /*00e0*/  IMAD.WIDE.U32 R2, R7, 0x4, R4 ;  /* 0x0000000407027825 */ /* 0x002fc800078e0004 */
[----:B------:R-:W-:Y:S01]  /*00f0*/  IMAD.WIDE.U32 R4, R9, 0x4, R4 ;  /* 0x0000000409047825 */ /* 0x000fe200078e0004 */
[----:B0-----:R-:W2:Y:S04]  /*0100*/  LDG.E R7, desc[UR4][R2.64] ;  /* 0x0000000402077981 */ /* 0x001ea8000c1e1900 */
[----:B------:R-:W2:Y:S02]  /*0110*/  LDG.E R0, desc[UR4][R4.64] ;  /* 0x0000000404007981 */ /* 0x000ea4000c1e1900 */
[----:B--2---:R-:W-:-:S13]  /*0120*/  ISETP.GT.AND P0, PT, R7, R0, PT ;  /* 0x000000000700720c */ /* 0x004fda0003f04270 */
[----:B------:R-:W-:Y:S05]  /*0130*/  @!P0 EXIT ;  /* 0x000000000000894d */ /* 0x000fea0003800000 */
[----:B------:R-:W-:Y:S04]  /*0140*/  STG.E desc[UR4][R2.64], R0 ;  /* 0x0000000002007986 */ /* 0x000fe8000c101904 */
[----:B------:R-:W-:Y:S01]  /*0150*/  STG.E desc[UR4][R4.64], R7 ;  /* 0x0000000704007986 */ /* 0x000fe2000c101904 */
[----:B------:R-:W-:Y:S05]  /*0160*/  EXIT ;  /* 0x000000000000794d */ /* 0x000fea0003800000 */
.L_x_0:
[----:B------:R-:W1:Y:S02]  /*0170*/  LDC.64 R2, c[0x0][0x380] ;  /* 0x0000e000ff027b82 */ /* 0x000e640000000a00 */
[----:B-1----:R-:W-:-:S04]  /*0180*/  IMAD.WIDE.U32 R4, R7, 0x4, R2 ;  /* 0x0000000407047825 */ /* 0x002fc800078e0002 */
[----:B------:R-:W-:Y:S01]  /*0190*/  IMAD.WIDE.U32 R2, R9, 0x4, R2 ;  /* 0x0000000409027825 */ /* 0x000fe200078e0002 */
[----:B0-----:R-:W2:Y:S04]  /*01a0*/  LDG.E R7, desc[UR4][R4.64] ;  /* 0x0000000404077981 */ /* 0x001ea8000c1e1900 */
[----:B------:R-:W2:Y:S02]  /*01b0*/  LDG.E R0, desc[UR4][R2.64] ;  /* 0x0000000402007981 */ /* 0x000ea4000c1e1900 */
[----:B--2---:R-:W-:-:S13]  /*01c0*/  ISETP.GE.AND P0, PT, R7, R0, PT ;  /* 0x000000000700720c */ /* 0x004fda0003f06270 */
[----:B------:R-:W-:Y:S05]  /*01d0*/  @P0 EXIT ;  /* 0x000000000000094d */ /* 0x000fea0003800000 */
[----:B------:R-:W-:Y:S04]  /*01e0*/  STG.E desc[UR4][R4.64], R0 ;  /* 0x0000000004007986 */ /* 0x000fe8000c101904 */
[----:B------:R-:W-:Y:S01]  /*01f0*/  STG.E desc[UR4][R2.64], R7 ;  /* 0x0000000702007986 */ /* 0x000fe2000c101904 */
[----:B------:R-:W-:Y:S05]  /*0200*/  EXIT ;  /* 0x000000000000794d */ /* 0x000fea0003800000 */
.L_x_1:
[----:B------:R-:W-:-:S00]  /*0210*/  BRA `(.L_x_1) ;  /* 0xfffffffc00fc7947 */ /* 0x000fc0000383ffff */
[----:B------:R-:W-:-:S00]  /*0220*/  NOP ;  /* 0x0000000000007918 */ /* 0x000fc00000000000 */
        /* <DEDUP_REMOVED lines=13> */
.L_x_2:


//--------------------- .nv.shared.reserved.0     --------------------------
	.section	.nv.shared.reserved.0,"aw",@nobits
	.weak		__nv_reservedSMEM_offset_0_alias
	.size		__nv_reservedSMEM_offset_0_alias, 0, 64
	.other		__nv_reservedSMEM_offset_0_alias,@"STO_CUDA_RESERVED_SHARED STV_DEFAULT"
__nv_reservedSMEM_offset_0_alias:
	.zero		0
	.zero		64


//--------------------- .nv.constant0._Z6kernelPiii --------------------------
	.section	.nv.constant0._Z6kernelPiii,"a",@progbits
	.sectionflags	@""
	.align	4
.nv.constant0._Z6kernelPiii:
	.zero		912


//--------------------- SYMBOLS --------------------------

	.type		.nv.reservedSmem.offset0,@object
	.size		.nv.reservedSmem.offset0,0x4
